	.headerflags	@"EF_CUDA_TEXMODE_UNIFIED EF_CUDA_64BIT_ADDRESS EF_CUDA_ACCELERATORS EF_CUDA_SM90 EF_CUDA_VIRTUAL_SM(EF_CUDA_SM90)"
	.elftype	@"ET_EXEC"


//--------------------- .nv.info                  --------------------------
	.section	.nv.info,"",@"SHT_CUDA_INFO"
	.align	4


	//----- nvinfo : EIATTR_REGCOUNT
	.align		4
        /*0000*/ 	.byte	0x04, 0x2f
        /*0002*/ 	.short	(.L_1 - .L_0)
	.align		4
.L_0:
        /*0004*/ 	.word	index@(triton_poi_fused_convolution_4)
        /*0008*/ 	.word	0x0000000c


	//----- nvinfo : EIATTR_MIN_STACK_SIZE
	.align		4
.L_1:
        /*000c*/ 	.byte	0x04, 0x12
        /*000e*/ 	.short	(.L_3 - .L_2)
	.align		4
.L_2:
        /*0010*/ 	.word	index@(triton_poi_fused_convolution_4)
        /*0014*/ 	.word	0x00000000


	//----- nvinfo : EIATTR_FRAME_SIZE
	.align		4
.L_3:
        /*0018*/ 	.byte	0x04, 0x11
        /*001a*/ 	.short	(.L_5 - .L_4)
	.align		4
.L_4:
        /*001c*/ 	.word	index@(triton_poi_fused_convolution_4)
        /*0020*/ 	.word	0x00000000


	//----- nvinfo : EIATTR_MIN_STACK_SIZE
	.align		4
.L_5:
        /*0024*/ 	.byte	0x04, 0x12
        /*0026*/ 	.short	(.L_7 - .L_6)
	.align		4
.L_6:
        /*0028*/ 	.word	index@(triton_poi_fused_convolution_4)
        /*002c*/ 	.word	0x00000000
.L_7:


//--------------------- .nv.info.triton_poi_fused_convolution_4 --------------------------
	.section	.nv.info.triton_poi_fused_convolution_4,"",@"SHT_CUDA_INFO"
	.sectionflags	@""
	.align	4


	//----- nvinfo : EIATTR_CUDA_API_VERSION
	.align		4
        /*0000*/ 	.byte	0x04, 0x37
        /*0002*/ 	.short	(.L_9 - .L_8)
.L_8:
        /*0004*/ 	.word	0x0000007c


	//----- nvinfo : EIATTR_KPARAM_INFO
	.align		4
.L_9:
        /*0008*/ 	.byte	0x04, 0x17
        /*000a*/ 	.short	(.L_11 - .L_10)
.L_10:
        /*000c*/ 	.word	0x00000000
        /*0010*/ 	.short	0x0002
        /*0012*/ 	.short	0x0010
        /*0014*/ 	.byte	0x00, 0xf0, 0x11, 0x00


	//----- nvinfo : EIATTR_KPARAM_INFO
	.align		4
.L_11:
        /*0018*/ 	.byte	0x04, 0x17
        /*001a*/ 	.short	(.L_13 - .L_12)
.L_12:
        /*001c*/ 	.word	0x00000000
        /*0020*/ 	.short	0x0001
        /*0022*/ 	.short	0x0008
        /*0024*/ 	.byte	0x00, 0xf4, 0x21, 0x00


	//----- nvinfo : EIATTR_KPARAM_INFO
	.align		4
.L_13:
        /*0028*/ 	.byte	0x04, 0x17
        /*002a*/ 	.short	(.L_15 - .L_14)
.L_14:
        /*002c*/ 	.word	0x00000000
        /*0030*/ 	.short	0x0000
        /*0032*/ 	.short	0x0000
        /*0034*/ 	.byte	0x00, 0xf4, 0x21, 0x00


	//----- nvinfo : EIATTR_SPARSE_MMA_MASK
	.align		4
.L_15:
        /*0038*/ 	.byte	0x03, 0x50
        /*003a*/ 	.short	0x0000


	//----- nvinfo : EIATTR_MAXREG_COUNT
	.align		4
        /*003c*/ 	.byte	0x03, 0x1b
        /*003e*/ 	.short	0x00ff


	//----- nvinfo : EIATTR_EXIT_INSTR_OFFSETS
	.align		4
        /*0040*/ 	.byte	0x04, 0x1c
        /*0042*/ 	.short	(.L_17 - .L_16)


	//   ....[0]....
.L_16:
        /*0044*/ 	.word	0x00000170


	//   ....[1]....
        /*0048*/ 	.word	0x00000190


	//----- nvinfo : EIATTR_REQNTID
	.align		4
.L_17:
        /*004c*/ 	.byte	0x04, 0x10
        /*004e*/ 	.short	(.L_19 - .L_18)
.L_18:
        /*0050*/ 	.word	0x00000020
        /*0054*/ 	.word	0x00000001
        /*0058*/ 	.word	0x00000001


	//----- nvinfo : EIATTR_CBANK_PARAM_SIZE
	.align		4
.L_19:
        /*005c*/ 	.byte	0x03, 0x19
        /*005e*/ 	.short	0x0014


	//----- nvinfo : EIATTR_PARAM_CBANK
	.align		4
        /*0060*/ 	.byte	0x04, 0x0a
        /*0062*/ 	.short	(.L_21 - .L_20)
	.align		4
.L_20:
        /*0064*/ 	.word	index@(.nv.constant0.triton_poi_fused_convolution_4)
        /*0068*/ 	.short	0x0210
        /*006a*/ 	.short	0x0014


	//----- nvinfo : EIATTR_SW_WAR
	.align		4
.L_21:
        /*006c*/ 	.byte	0x04, 0x36
        /*006e*/ 	.short	(.L_23 - .L_22)
.L_22:
        /*0070*/ 	.word	0x00000008
.L_23:


//--------------------- .nv.callgraph             --------------------------
	.section	.nv.callgraph,"",@"SHT_CUDA_CALLGRAPH"
	.align	4
	.sectionentsize	8
	.align		4
        /*0000*/ 	.word	0x00000000
	.align		4
        /*0004*/ 	.word	0xffffffff
	.align		4
        /*0008*/ 	.word	0x00000000
	.align		4
        /*000c*/ 	.word	0xfffffffe
	.align		4
        /*0010*/ 	.word	0x00000000
	.align		4
        /*0014*/ 	.word	0xfffffffd
	.align		4
        /*0018*/ 	.word	0x00000000
	.align		4
        /*001c*/ 	.word	0xfffffffc


//--------------------- .text.triton_poi_fused_convolution_4 --------------------------
	.section	.text.triton_poi_fused_convolution_4,"ax",@progbits
	.align	128
        .global         triton_poi_fused_convolution_4
        .type           triton_poi_fused_convolution_4,@function
        .size           triton_poi_fused_convolution_4,(.L_x_1 - triton_poi_fused_convolution_4)
        .other          triton_poi_fused_convolution_4,@"STO_CUDA_ENTRY STV_DEFAULT"
triton_poi_fused_convolution_4:
.text.triton_poi_fused_convolution_4:
[----:B------:R-:W0:Y:S02]  /*0000*/  LDC R1, c[0x0][0x28] ;  /* 0x00000a00ff017b82 */ /* 0x000e240000000800 */
[----:B------:R-:W1:Y:S01]  /*0010*/  S2R R8, SR_TID.X ;  /* 0x0000000000087919 */ /* 0x000e620000002100 */
[----:B------:R-:W2:Y:S01]  /*0020*/  LDC.64 R4, c[0x0][0x218] ;  /* 0x00008600ff047b82 */ /* 0x000ea20000000a00 */
[----:B------:R-:W-:Y:S01]  /*0030*/  ULDC.64 UR4, c[0x0][0x208] ;  /* 0x0000820000047ab9 */ /* 0x000fe20000000a00 */
[----:B------:R-:W3:Y:S06]  /*0040*/  S2R R7, SR_CTAID.X ;  /* 0x0000000000077919 */ /* 0x000eec0000002500 */
[----:B------:R-:W4:Y:S01]  /*0050*/  LDC.64 R2, c[0x0][0x210] ;  /* 0x00008400ff027b82 */ /* 0x000f220000000a00 */
[----:B-1----:R-:W-:-:S02]  /*0060*/  LOP3.LUT R0, R8, 0xf, RZ, 0xc0, !PT ;  /* 0x0000000f08007812 */ /* 0x002fc400078ec0ff */
[----:B---3--:R-:W-:-:S03]  /*0070*/  SHF.R.S32.HI R6, RZ, 0x1b, R7 ;  /* 0x0000001bff067819 */ /* 0x008fc60000011407 */
[----:B------:R-:W-:Y:S01]  /*0080*/  IMAD R7, R7, 0x10, R0 ;  /* 0x0000001007077824 */ /* 0x000fe200078e0200 */
[----:B------:R-:W-:-:S03]  /*0090*/  SGXT R0, R6, 0x1 ;  /* 0x000000010600781a */ /* 0x000fc60000000200 */
[C---:B----4-:R-:W-:Y:S01]  /*00a0*/  IMAD.WIDE R2, R7.reuse, 0x4, R2 ;  /* 0x0000000407027825 */ /* 0x050fe200078e0202 */
[----:B------:R-:W-:Y:S02]  /*00b0*/  ISETP.GE.AND P0, PT, R7, 0x10, PT ;  /* 0x000000100700780c */ /* 0x000fe40003f06270 */
[----:B------:R-:W-:-:S04]  /*00c0*/  LEA.HI R0, R0, R7, RZ, 0x2 ;  /* 0x0000000700007211 */ /* 0x000fc800078f10ff */
[----:B------:R-:W-:-:S05]  /*00d0*/  LOP3.LUT R0, R0, 0xfffffffc, RZ, 0xc0, !PT ;  /* 0xfffffffc00007812 */ /* 0x000fca00078ec0ff */
[----:B------:R-:W-:Y:S02]  /*00e0*/  IMAD.IADD R9, R7, 0x1, -R0 ;  /* 0x0000000107097824 */ /* 0x000fe400078e0a00 */
[----:B------:R-:W-:Y:S02]  /*00f0*/  IMAD.MOV.U32 R0, RZ, RZ, RZ ;  /* 0x000000ffff007224 */ /* 0x000fe400078e00ff */
[----:B--2---:R-:W-:-:S04]  /*0100*/  IMAD.WIDE R4, R9, 0x4, R4 ;  /* 0x0000000409047825 */ /* 0x004fc800078e0204 */
[----:B------:R-:W-:Y:S01]  /*0110*/  IMAD.MOV.U32 R9, RZ, RZ, RZ ;  /* 0x000000ffff097224 */ /* 0x000fe200078e00ff */
[----:B------:R-:W2:Y:S05]  /*0120*/  @!P0 LDG.E R0, desc[UR4][R2.64] ;  /* 0x0000000402008981 */ /* 0x000eaa000c1e1900 */
[----:B------:R-:W2:Y:S01]  /*0130*/  @!P0 LDG.E.EL R9, desc[UR4][R4.64] ;  /* 0x0000000404098981 */ /* 0x000ea2000c2e1900 */
[----:B------:R-:W-:-:S04]  /*0140*/  LOP3.LUT P0, RZ, R8, 0x10, RZ, 0xc0, !PT ;  /* 0x0000001008ff7812 */ /* 0x000fc8000780c0ff */
[----:B------:R-:W-:Y:S01]  /*0150*/  ISETP.LT.AND P0, PT, R7, 0x10, !P0 ;  /* 0x000000100700780c */ /* 0x000fe20004701270 */
[----:B--2---:R-:W-:-:S12]  /*0160*/  FADD R9, R9, R0 ;  /* 0x0000000009097221 */ /* 0x004fd80000000000 */
[----:B------:R-:W-:Y:S05]  /*0170*/  @!P0 EXIT ;  /* 0x000000000000894d */ /* 0x000fea0003800000 */
[----:B------:R-:W-:Y:S01]  /*0180*/  STG.E desc[UR4][R2.64], R9 ;  /* 0x0000000902007986 */ /* 0x000fe2000c101904 */
[----:B------:R-:W-:Y:S05]  /*0190*/  EXIT ;  /* 0x000000000000794d */ /* 0x000fea0003800000 */
.L_x_0:
[----:B------:R-:W-:-:S00]  /*01a0*/  BRA `(.L_x_0) ;  /* 0xfffffffc00fc7947 */ /* 0x000fc0000383ffff */
[----:B------:R-:W-:-:S00]  /*01b0*/  NOP ;  /* 0x0000000000007918 */ /* 0x000fc00000000000 */
        /* <DEDUP_REMOVED lines=12> */
.L_x_1:


//--------------------- .nv.constant0.triton_poi_fused_convolution_4 --------------------------
	.section	.nv.constant0.triton_poi_fused_convolution_4,"a",@progbits
	.sectionflags	@""
	.align	4
.nv.constant0.triton_poi_fused_convolution_4:
	.zero		548
